//
// Generated by NVIDIA NVVM Compiler
//
// Compiler Build ID: CL-36424714
// Cuda compilation tools, release 13.0, V13.0.88
// Based on NVVM 20.0.0
//

.version 9.0
.target sm_100
.address_size 64

	// .globl	_Z19checkGlobalVariablev
.extern .func  (.param .b32 func_retval0) vprintf
(
	.param .b64 vprintf_param_0,
	.param .b64 vprintf_param_1
)
;
.global .align 4 .f32 devData;
.global .align 1 .b8 $str[23] = {91, 68, 101, 118, 105, 99, 101, 93, 32, 100, 101, 118, 68, 97, 116, 97, 32, 58, 32, 37, 102, 10};

.visible .entry _Z19checkGlobalVariablev()
{
	.local .align 8 .b8 	__local_depot0[8];
	.reg .b64 	%SP;
	.reg .b64 	%SPL;
	.reg .b32 	%r<3>;
	.reg .b32 	%f<4>;
	.reg .b64 	%rd<5>;
	.reg .b64 	%fd<2>;

	mov.u64 	%SPL, __local_depot0;
	cvta.local.u64 	%SP, %SPL;
	add.u64 	%rd1, %SP, 0;
	add.u64 	%rd2, %SPL, 0;
	ld.global.f32 	%f1, [devData];
	cvt.f64.f32 	%fd1, %f1;
	st.local.f64 	[%rd2], %fd1;
	mov.u64 	%rd3, $str;
	cvta.global.u64 	%rd4, %rd3;
	{ // callseq 0, 0
	.param .b64 param0;
	st.param.b64 	[param0], %rd4;
	.param .b64 param1;
	st.param.b64 	[param1], %rd1;
	.param .b32 retval0;
	call.uni (retval0), 
	vprintf, 
	(
	param0, 
	param1
	);
	ld.param.b32 	%r1, [retval0];
	} // callseq 0
	ld.global.f32 	%f2, [devData];
	add.f32 	%f3, %f2, 0f40000000;
	st.global.f32 	[devData], %f3;
	ret;

}


// ===== COMPILED SASS (sm_100) =====

	.target	sm_100

	.elftype	@"ET_EXEC"


//--------------------- .note.nv.tkinfo           --------------------------
	.section	.note.nv.tkinfo,"",@"SHT_NOTE"
	.sectionflags	@"SHF_NOTE_NV_TKINFO"
	.tkinfo
        /*0018*/ 	.word	0x00000002
        /*0030*/ 	.string	""
        /*0030*/ 	.string	"ptxas"
        /*0030*/ 	.string	"Cuda compilation tools, release 13.0, V13.0.88"
        /*0030*/ 	.string	"Build cuda_13.0.r13.0/compiler.36424714_0"
        /*0030*/ 	.string	"-arch sm_100 -m 64 "



//--------------------- .note.nv.cuinfo           --------------------------
	.section	.note.nv.cuinfo,"",@"SHT_NOTE"
	.sectionflags	@"SHF_NOTE_NV_CUINFO"
        /*0018*/ 	.short	0x0002
        /*001a*/ 	.short	0x0064
        /*001c*/ 	.short	0x0082
	.zero		2


//--------------------- .nv.info                  --------------------------
	.section	.nv.info,"",@"SHT_CUDA_INFO"
	.align	4


	//----- nvinfo : EIATTR_REGCOUNT
	.align		4
        /*0000*/ 	.byte	0x04, 0x2f
        /*0002*/ 	.short	(.L_3 - .L_2)
	.align		4
.L_2:
        /*0004*/ 	.word	index@(_Z19checkGlobalVariablev)
        /*0008*/ 	.word	0x00000018


	//----- nvinfo : EIATTR_FRAME_SIZE
	.align		4
.L_3:
        /*000c*/ 	.byte	0x04, 0x11
        /*000e*/ 	.short	(.L_5 - .L_4)
	.align		4
.L_4:
        /*0010*/ 	.word	index@(_Z19checkGlobalVariablev)
        /*0014*/ 	.word	0x00000008


	//----- nvinfo : EIATTR_MIN_STACK_SIZE
	.align		4
.L_5:
        /*0018*/ 	.byte	0x04, 0x12
        /*001a*/ 	.short	(.L_7 - .L_6)
	.align		4
.L_6:
        /*001c*/ 	.word	index@(_Z19checkGlobalVariablev)
        /*0020*/ 	.word	0x00000008
.L_7:


//--------------------- .nv.compat                --------------------------
	.section	.nv.compat,"",@"SHT_CUDA_COMPAT_INFO"
	.align	4
        /*0000*/ 	.byte	0x02, 0x09, 0x00, 0x00, 0x02, 0x02, 0x01, 0x00, 0x02, 0x05, 0x05, 0x00, 0x03, 0x07, 0x01, 0x01
        /*0010*/ 	.byte	0x02, 0x03, 0x00, 0x00, 0x02, 0x06, 0x01, 0x00, 0x04, 0x0b, 0x08, 0x00, 0x09, 0x00, 0x00, 0x00
        /*0020*/ 	.byte	0x00, 0x00, 0x00, 0x00


//--------------------- .nv.info._Z19checkGlobalVariablev --------------------------
	.section	.nv.info._Z19checkGlobalVariablev,"",@"SHT_CUDA_INFO"
	.sectionflags	@""
	.align	4


	//----- nvinfo : EIATTR_CUDA_API_VERSION
	.align		4
        /*0000*/ 	.byte	0x04, 0x37
        /*0002*/ 	.short	(.L_9 - .L_8)
.L_8:
        /*0004*/ 	.word	0x00000082


	//----- nvinfo : EIATTR_SPARSE_MMA_MASK
	.align		4
.L_9:
        /*0008*/ 	.byte	0x03, 0x50
        /*000a*/ 	.short	0x0000


	//----- nvinfo : EIATTR_MAXREG_COUNT
	.align		4
        /*000c*/ 	.byte	0x03, 0x1b
        /*000e*/ 	.short	0x00ff


	//----- nvinfo : EIATTR_EXTERNS
	.align		4
        /*0010*/ 	.byte	0x04, 0x0f
        /*0012*/ 	.short	(.L_11 - .L_10)


	//   ....[0]....
	.align		4
.L_10:
        /*0014*/ 	.word	index@(vprintf)


	//----- nvinfo : EIATTR_MERCURY_ISA_VERSION
	.align		4
.L_11:
        /*0018*/ 	.byte	0x03, 0x5f
        /*001a*/ 	.short	0x0101


	//----- nvinfo : EIATTR_VRC_CTA_INIT_COUNT
	.align		4
        /*001c*/ 	.byte	0x02, 0x4a
	.zero		1
	.zero		1


	//----- nvinfo : EIATTR_SYSCALL_OFFSETS
	.align		4
        /*0020*/ 	.byte	0x04, 0x46
        /*0022*/ 	.short	(.L_13 - .L_12)


	//   ....[0]....
.L_12:
        /*0024*/ 	.word	0x00000110


	//----- nvinfo : EIATTR_EXIT_INSTR_OFFSETS
	.align		4
.L_13:
        /*0028*/ 	.byte	0x04, 0x1c
        /*002a*/ 	.short	(.L_15 - .L_14)


	//   ....[0]....
.L_14:
        /*002c*/ 	.word	0x00000160


	//----- nvinfo : EIATTR_SW_WAR
	.align		4
.L_15:
        /*0030*/ 	.byte	0x04, 0x36
        /*0032*/ 	.short	(.L_17 - .L_16)
.L_16:
        /*0034*/ 	.word	0x00000008
.L_17:


//--------------------- .nv.callgraph             --------------------------
	.section	.nv.callgraph,"",@"SHT_CUDA_CALLGRAPH"
	.align	4
	.sectionentsize	8
	.align		4
        /*0000*/ 	.word	0x00000000
	.align		4
        /*0004*/ 	.word	0xffffffff
	.align		4
        /*0008*/ 	.word	index@(_Z19checkGlobalVariablev)
	.align		4
        /*000c*/ 	.word	index@(vprintf)
	.align		4
        /*0010*/ 	.word	0x00000000
	.align		4
        /*0014*/ 	.word	0xfffffffe
	.align		4
        /*0018*/ 	.word	0x00000000
	.align		4
        /*001c*/ 	.word	0xfffffffd
	.align		4
        /*0020*/ 	.word	0x00000000
	.align		4
        /*0024*/ 	.word	0xfffffffc


//--------------------- .nv.constant4             --------------------------
	.section	.nv.constant4,"a",@progbits
	.align	8
	.align		8
.nv.constant4:
        /*0000*/ 	.dword	vprintf
	.align		8
        /*0008*/ 	.dword	devData
	.align		8
        /*0010*/ 	.dword	$str


//--------------------- .text._Z19checkGlobalVariablev --------------------------
	.section	.text._Z19checkGlobalVariablev,"ax",@progbits
	.align	128
        .global         _Z19checkGlobalVariablev
        .type           _Z19checkGlobalVariablev,@function
        .size           _Z19checkGlobalVariablev,(.L_x_2 - _Z19checkGlobalVariablev)
        .other          _Z19checkGlobalVariablev,@"STO_CUDA_ENTRY STV_DEFAULT"
_Z19checkGlobalVariablev:
.text._Z19checkGlobalVariablev:
[----:B------:R-:W0:Y:S08]  /*0000*/  LDC R1, c[0x0][0x37c] ;  /* 0x0000df00ff017b82 */ /* 0x000e300000000800 */
[----:B------:R-:W1:Y:S01]  /*0010*/  LDC.64 R2, c[0x4][0x8] ;  /* 0x01000200ff027b82 */ /* 0x000e620000000a00 */
[----:B------:R-:W1:Y:S01]  /*0020*/  LDCU.64 UR36, c[0x0][0x358] ;  /* 0x00006b00ff2477ac */ /* 0x000e620008000a00 */
[----:B0-----:R-:W-:Y:S01]  /*0030*/  VIADD R1, R1, 0xfffffff8 ;  /* 0xfffffff801017836 */ /* 0x001fe20000000000 */
[----:B------:R-:W0:Y:S01]  /*0040*/  LDCU UR4, c[0x0][0x2f8] ;  /* 0x00005f00ff0477ac */ /* 0x000e220008000800 */
[----:B------:R-:W2:Y:S01]  /*0050*/  LDCU.64 UR6, c[0x4][0x10] ;  /* 0x01000200ff0677ac */ /* 0x000ea20008000a00 */
[----:B-1----:R-:W3:Y:S01]  /*0060*/  LDG.E R2, desc[UR36][R2.64] ;  /* 0x0000002402027981 */ /* 0x002ee2000c1e1900 */
[----:B------:R-:W-:Y:S01]  /*0070*/  MOV R0, 0x0 ;  /* 0x0000000000007802 */ /* 0x000fe20000000f00 */
[----:B------:R-:W1:Y:S01]  /*0080*/  LDCU UR5, c[0x0][0x2fc] ;  /* 0x00005f80ff0577ac */ /* 0x000e620008000800 */
[----:B0-----:R-:W-:Y:S01]  /*0090*/  IADD3 R6, P0, PT, R1, UR4, RZ ;  /* 0x0000000401067c10 */ /* 0x001fe2000ff1e0ff */
[----:B--2---:R-:W-:Y:S01]  /*00a0*/  IMAD.U32 R4, RZ, RZ, UR6 ;  /* 0x00000006ff047e24 */ /* 0x004fe2000f8e00ff */
[----:B------:R0:W2:Y:S01]  /*00b0*/  LDC.64 R10, c[0x4][R0] ;  /* 0x01000000000a7b82 */ /* 0x0000a20000000a00 */
[----:B------:R-:W-:-:S02]  /*00c0*/  MOV R5, UR7 ;  /* 0x0000000700057c02 */ /* 0x000fc40008000f00 */
[----:B-1----:R-:W-:Y:S01]  /*00d0*/  IMAD.X R7, RZ, RZ, UR5, P0 ;  /* 0x00000005ff077e24 */ /* 0x002fe200080e06ff */
[----:B---3--:R-:W1:Y:S02]  /*00e0*/  F2F.F64.F32 R8, R2 ;  /* 0x0000000200087310 */ /* 0x008e640000201800 */
[----:B-12---:R0:W-:Y:S05]  /*00f0*/  STL.64 [R1], R8 ;  /* 0x0000000801007387 */ /* 0x0061ea0000100a00 */
[----:B------:R-:W-:-:S07]  /*0100*/  LEPC R20, `(.L_x_0) ;  /* 0x000000001014794e */ /* 0x000fce0000000000 */
[----:B0-----:R-:W-:Y:S05]  /*0110*/  CALL.ABS.NOINC R10 ;  /* 0x000000000a007343 */ /* 0x001fea0003c00000 */
.L_x_0:
[----:B------:R-:W0:Y:S02]  /*0120*/  LDC.64 R2, c[0x4][0x8] ;  /* 0x01000200ff027b82 */ /* 0x000e240000000a00 */
[----:B0-----:R-:W2:Y:S02]  /*0130*/  LDG.E R0, desc[UR36][R2.64] ;  /* 0x0000002402007981 */ /* 0x001ea4000c1e1900 */
[----:B--2---:R-:W-:-:S05]  /*0140*/  FADD R5, R0, 2 ;  /* 0x4000000000057421 */ /* 0x004fca0000000000 */
[----:B------:R-:W-:Y:S01]  /*0150*/  STG.E desc[UR36][R2.64], R5 ;  /* 0x0000000502007986 */ /* 0x000fe2000c101924 */
[----:B------:R-:W-:Y:S05]  /*0160*/  EXIT ;  /* 0x000000000000794d */ /* 0x000fea0003800000 */
.L_x_1:
[----:B------:R-:W-:-:S00]  /*0170*/  BRA `(.L_x_1) ;  /* 0xfffffffc00fc7947 */ /* 0x000fc0000383ffff */
[----:B------:R-:W-:-:S00]  /*0180*/  NOP ;  /* 0x0000000000007918 */ /* 0x000fc00000000000 */
[----:B------:R-:W-:-:S00]  /*0190*/  NOP ;  /* 0x0000000000007918 */ /* 0x000fc00000000000 */
[----:B------:R-:W-:-:S00]  /*01a0*/  NOP ;  /* 0x0000000000007918 */ /* 0x000fc00000000000 */
[----:B------:R-:W-:-:S00]  /*01b0*/  NOP ;  /* 0x0000000000007918 */ /* 0x000fc00000000000 */
[----:B------:R-:W-:-:S00]  /*01c0*/  NOP ;  /* 0x0000000000007918 */ /* 0x000fc00000000000 */
[----:B------:R-:W-:-:S00]  /*01d0*/  NOP ;  /* 0x0000000000007918 */ /* 0x000fc00000000000 */
[----:B------:R-:W-:-:S00]  /*01e0*/  NOP ;  /* 0x0000000000007918 */ /* 0x000fc00000000000 */
[----:B------:R-:W-:-:S00]  /*01f0*/  NOP ;  /* 0x0000000000007918 */ /* 0x000fc00000000000 */
.L_x_2:


//--------------------- .nv.global.init           --------------------------
	.section	.nv.global.init,"aw",@progbits
.nv.global.init:
	.type		$str,@object
	.size		$str,(.L_1 - $str)
$str:
        /*0000*/ 	.byte	0x5b, 0x44, 0x65, 0x76, 0x69, 0x63, 0x65, 0x5d, 0x20, 0x64, 0x65, 0x76, 0x44, 0x61, 0x74, 0x61
        /*0010*/ 	.byte	0x20, 0x3a, 0x20, 0x25, 0x66, 0x0a, 0x00
.L_1:


//--------------------- .nv.shared.reserved.0     --------------------------
	.section	.nv.shared.reserved.0,"aw",@nobits
	.weak		__nv_reservedSMEM_offset_0_alias
	.size		__nv_reservedSMEM_offset_0_alias, 0, 64
	.other		__nv_reservedSMEM_offset_0_alias,@"STO_CUDA_RESERVED_SHARED STV_DEFAULT"
__nv_reservedSMEM_offset_0_alias:
	.zero		0
	.zero		64


//--------------------- .nv.global                --------------------------
	.section	.nv.global,"aw",@nobits
	.align	4
.nv.global:
	.type		devData,@object
	.size		devData,(.L_0 - devData)
devData:
	.zero		4
.L_0:


//--------------------- .nv.constant0._Z19checkGlobalVariablev --------------------------
	.section	.nv.constant0._Z19checkGlobalVariablev,"a",@progbits
	.sectionflags	@""
	.align	4
.nv.constant0._Z19checkGlobalVariablev:
	.zero		896


//--------------------- SYMBOLS --------------------------

	.type		.nv.reservedSmem.offset0,@object
	.size		.nv.reservedSmem.offset0,0x4
	.type		vprintf,@function
